	.headerflags	@"EF_CUDA_TEXMODE_UNIFIED EF_CUDA_64BIT_ADDRESS EF_CUDA_ACCELERATORS EF_CUDA_SM90 EF_CUDA_VIRTUAL_SM(EF_CUDA_SM90)"
	.elftype	@"ET_EXEC"


//--------------------- .nv.info                  --------------------------
	.section	.nv.info,"",@"SHT_CUDA_INFO"
	.align	4


	//----- nvinfo : EIATTR_REGCOUNT
	.align		4
        /*0000*/ 	.byte	0x04, 0x2f
        /*0002*/ 	.short	(.L_3 - .L_2)
	.align		4
.L_2:
        /*0004*/ 	.word	index@(triton_poi_fused__native_batch_norm_legit_no_training_convolution_relu_22)
        /*0008*/ 	.word	0x00000016


	//----- nvinfo : EIATTR_MIN_STACK_SIZE
	.align		4
.L_3:
        /*000c*/ 	.byte	0x04, 0x12
        /*000e*/ 	.short	(.L_5 - .L_4)
	.align		4
.L_4:
        /*0010*/ 	.word	index@(triton_poi_fused__native_batch_norm_legit_no_training_convolution_relu_22)
        /*0014*/ 	.word	0x00000000


	//----- nvinfo : EIATTR_FRAME_SIZE
	.align		4
.L_5:
        /*0018*/ 	.byte	0x04, 0x11
        /*001a*/ 	.short	(.L_7 - .L_6)
	.align		4
.L_6:
        /*001c*/ 	.word	index@(triton_poi_fused__native_batch_norm_legit_no_training_convolution_relu_22)
        /*0020*/ 	.word	0x00000000


	//----- nvinfo : EIATTR_MIN_STACK_SIZE
	.align		4
.L_7:
        /*0024*/ 	.byte	0x04, 0x12
        /*0026*/ 	.short	(.L_9 - .L_8)
	.align		4
.L_8:
        /*0028*/ 	.word	index@(triton_poi_fused__native_batch_norm_legit_no_training_convolution_relu_22)
        /*002c*/ 	.word	0x00000000
.L_9:


//--------------------- .nv.info.triton_poi_fused__native_batch_norm_legit_no_training_convolution_relu_22 --------------------------
	.section	.nv.info.triton_poi_fused__native_batch_norm_legit_no_training_convolution_relu_22,"",@"SHT_CUDA_INFO"
	.sectionflags	@""
	.align	4


	//----- nvinfo : EIATTR_CUDA_API_VERSION
	.align		4
        /*0000*/ 	.byte	0x04, 0x37
        /*0002*/ 	.short	(.L_11 - .L_10)
.L_10:
        /*0004*/ 	.word	0x0000007c


	//----- nvinfo : EIATTR_KPARAM_INFO
	.align		4
.L_11:
        /*0008*/ 	.byte	0x04, 0x17
        /*000a*/ 	.short	(.L_13 - .L_12)
.L_12:
        /*000c*/ 	.word	0x00000000
        /*0010*/ 	.short	0x0007
        /*0012*/ 	.short	0x0038
        /*0014*/ 	.byte	0x00, 0xf0, 0x11, 0x00


	//----- nvinfo : EIATTR_KPARAM_INFO
	.align		4
.L_13:
        /*0018*/ 	.byte	0x04, 0x17
        /*001a*/ 	.short	(.L_15 - .L_14)
.L_14:
        /*001c*/ 	.word	0x00000000
        /*0020*/ 	.short	0x0006
        /*0022*/ 	.short	0x0030
        /*0024*/ 	.byte	0x00, 0xf4, 0x21, 0x00


	//----- nvinfo : EIATTR_KPARAM_INFO
	.align		4
.L_15:
        /*0028*/ 	.byte	0x04, 0x17
        /*002a*/ 	.short	(.L_17 - .L_16)
.L_16:
        /*002c*/ 	.word	0x00000000
        /*0030*/ 	.short	0x0005
        /*0032*/ 	.short	0x0028
        /*0034*/ 	.byte	0x00, 0xf4, 0x21, 0x00


	//----- nvinfo : EIATTR_KPARAM_INFO
	.align		4
.L_17:
        /*0038*/ 	.byte	0x04, 0x17
        /*003a*/ 	.short	(.L_19 - .L_18)
.L_18:
        /*003c*/ 	.word	0x00000000
        /*0040*/ 	.short	0x0004
        /*0042*/ 	.short	0x0020
        /*0044*/ 	.byte	0x00, 0xf4, 0x21, 0x00


	//----- nvinfo : EIATTR_KPARAM_INFO
	.align		4
.L_19:
        /*0048*/ 	.byte	0x04, 0x17
        /*004a*/ 	.short	(.L_21 - .L_20)
.L_20:
        /*004c*/ 	.word	0x00000000
        /*0050*/ 	.short	0x0003
        /*0052*/ 	.short	0x0018
        /*0054*/ 	.byte	0x00, 0xf4, 0x21, 0x00


	//----- nvinfo : EIATTR_KPARAM_INFO
	.align		4
.L_21:
        /*0058*/ 	.byte	0x04, 0x17
        /*005a*/ 	.short	(.L_23 - .L_22)
.L_22:
        /*005c*/ 	.word	0x00000000
        /*0060*/ 	.short	0x0002
        /*0062*/ 	.short	0x0010
        /*0064*/ 	.byte	0x00, 0xf4, 0x21, 0x00


	//----- nvinfo : EIATTR_KPARAM_INFO
	.align		4
.L_23:
        /*0068*/ 	.byte	0x04, 0x17
        /*006a*/ 	.short	(.L_25 - .L_24)
.L_24:
        /*006c*/ 	.word	0x00000000
        /*0070*/ 	.short	0x0001
        /*0072*/ 	.short	0x0008
        /*0074*/ 	.byte	0x00, 0xf4, 0x21, 0x00


	//----- nvinfo : EIATTR_KPARAM_INFO
	.align		4
.L_25:
        /*0078*/ 	.byte	0x04, 0x17
        /*007a*/ 	.short	(.L_27 - .L_26)
.L_26:
        /*007c*/ 	.word	0x00000000
        /*0080*/ 	.short	0x0000
        /*0082*/ 	.short	0x0000
        /*0084*/ 	.byte	0x00, 0xf4, 0x21, 0x00


	//----- nvinfo : EIATTR_SPARSE_MMA_MASK
	.align		4
.L_27:
        /*0088*/ 	.byte	0x03, 0x50
        /*008a*/ 	.short	0x0000


	//----- nvinfo : EIATTR_MAXREG_COUNT
	.align		4
        /*008c*/ 	.byte	0x03, 0x1b
        /*008e*/ 	.short	0x00ff


	//----- nvinfo : EIATTR_EXIT_INSTR_OFFSETS
	.align		4
        /*0090*/ 	.byte	0x04, 0x1c
        /*0092*/ 	.short	(.L_29 - .L_28)


	//   ....[0]....
.L_28:
        /*0094*/ 	.word	0x000003b0


	//----- nvinfo : EIATTR_REQNTID
	.align		4
.L_29:
        /*0098*/ 	.byte	0x04, 0x10
        /*009a*/ 	.short	(.L_31 - .L_30)
.L_30:
        /*009c*/ 	.word	0x00000080
        /*00a0*/ 	.word	0x00000001
        /*00a4*/ 	.word	0x00000001


	//----- nvinfo : EIATTR_CBANK_PARAM_SIZE
	.align		4
.L_31:
        /*00a8*/ 	.byte	0x03, 0x19
        /*00aa*/ 	.short	0x003c


	//----- nvinfo : EIATTR_PARAM_CBANK
	.align		4
        /*00ac*/ 	.byte	0x04, 0x0a
        /*00ae*/ 	.short	(.L_33 - .L_32)
	.align		4
.L_32:
        /*00b0*/ 	.word	index@(.nv.constant0.triton_poi_fused__native_batch_norm_legit_no_training_convolution_relu_22)
        /*00b4*/ 	.short	0x0210
        /*00b6*/ 	.short	0x003c


	//----- nvinfo : EIATTR_SW_WAR
	.align		4
.L_33:
        /*00b8*/ 	.byte	0x04, 0x36
        /*00ba*/ 	.short	(.L_35 - .L_34)
.L_34:
        /*00bc*/ 	.word	0x00000008
.L_35:


//--------------------- .nv.callgraph             --------------------------
	.section	.nv.callgraph,"",@"SHT_CUDA_CALLGRAPH"
	.align	4
	.sectionentsize	8
	.align		4
        /*0000*/ 	.word	0x00000000
	.align		4
        /*0004*/ 	.word	0xffffffff
	.align		4
        /*0008*/ 	.word	0x00000000
	.align		4
        /*000c*/ 	.word	0xfffffffe
	.align		4
        /*0010*/ 	.word	0x00000000
	.align		4
        /*0014*/ 	.word	0xfffffffd
	.align		4
        /*0018*/ 	.word	0x00000000
	.align		4
        /*001c*/ 	.word	0xfffffffc


//--------------------- .nv.constant4             --------------------------
	.section	.nv.constant4,"a",@progbits
	.align	8
	.align		8
.nv.constant4:
        /*0000*/ 	.dword	_$_str
	.align		8
        /*0008*/ 	.dword	_$_str_$_2


//--------------------- .text.triton_poi_fused__native_batch_norm_legit_no_training_convolution_relu_22 --------------------------
	.section	.text.triton_poi_fused__native_batch_norm_legit_no_training_convolution_relu_22,"ax",@progbits
	.align	128
        .global         triton_poi_fused__native_batch_norm_legit_no_training_convolution_relu_22
        .type           triton_poi_fused__native_batch_norm_legit_no_training_convolution_relu_22,@function
        .size           triton_poi_fused__native_batch_norm_legit_no_training_convolution_relu_22,(.L_x_1 - triton_poi_fused__native_batch_norm_legit_no_training_convolution_relu_22)
        .other          triton_poi_fused__native_batch_norm_legit_no_training_convolution_relu_22,@"STO_CUDA_ENTRY STV_DEFAULT"
triton_poi_fused__native_batch_norm_legit_no_training_convolution_relu_22:
.text.triton_poi_fused__native_batch_norm_legit_no_training_convolution_relu_22:
[----:B------:R-:W-:Y:S01]  /*0000*/  LDC R1, c[0x0][0x28] ;  /* 0x00000a00ff017b82 */ /* 0x000fe20000000800 */
[----:B------:R-:W1:Y:S07]  /*0010*/  S2R R0, SR_TID.X ;  /* 0x0000000000007919 */ /* 0x000e6e0000002100 */
[----:B------:R-:W2:Y:S01]  /*0020*/  LDC.64 R14, c[0x0][0x228] ;  /* 0x00008a00ff0e7b82 */ /* 0x000ea20000000a00 */
[----:B------:R-:W-:Y:S01]  /*0030*/  ULDC.64 UR4, c[0x0][0x208] ;  /* 0x0000820000047ab9 */ /* 0x000fe20000000a00 */
[----:B------:R-:W3:Y:S06]  /*0040*/  S2R R5, SR_CTAID.X ;  /* 0x0000000000057919 */ /* 0x000eec0000002500 */
[----:B------:R-:W4:Y:S08]  /*0050*/  LDC.64 R10, c[0x0][0x218] ;  /* 0x00008600ff0a7b82 */ /* 0x000f300000000a00 */
[----:B------:R-:W5:Y:S08]  /*0060*/  LDC.64 R12, c[0x0][0x220] ;  /* 0x00008800ff0c7b82 */ /* 0x000f700000000a00 */
[----:B------:R-:W5:Y:S01]  /*0070*/  LDC.64 R16, c[0x0][0x230] ;  /* 0x00008c00ff107b82 */ /* 0x000f620000000a00 */
[----:B-1----:R-:W-:-:S02]  /*0080*/  SHF.L.U32 R0, R0, 0x1, RZ ;  /* 0x0000000100007819 */ /* 0x002fc400000006ff */
[----:B---3--:R-:W-:Y:S02]  /*0090*/  SHF.R.S32.HI R3, RZ, 0x17, R5 ;  /* 0x00000017ff037819 */ /* 0x008fe40000011405 */
[----:B------:R-:W-:Y:S02]  /*00a0*/  LOP3.LUT R0, R0, 0xfe, RZ, 0xc0, !PT ;  /* 0x000000fe00007812 */ /* 0x000fe400078ec0ff */
[----:B------:R-:W-:Y:S02]  /*00b0*/  SGXT R3, R3, 0x1 ;  /* 0x000000010303781a */ /* 0x000fe40000000200 */
[----:B------:R-:W-:Y:S02]  /*00c0*/  LEA R0, R5, R0, 0x8 ;  /* 0x0000000005007211 */ /* 0x000fe400078e40ff */
[----:B------:R-:W1:Y:S02]  /*00d0*/  LDC.64 R4, c[0x0][0x238] ;  /* 0x00008e00ff047b82 */ /* 0x000e640000000a00 */
[----:B------:R-:W-:-:S04]  /*00e0*/  LEA.HI R3, R3, R0, RZ, 0x6 ;  /* 0x0000000003037211 */ /* 0x000fc800078f30ff */
[----:B------:R-:W-:-:S04]  /*00f0*/  SHF.R.S32.HI R3, RZ, 0x6, R3 ;  /* 0x00000006ff037819 */ /* 0x000fc80000011403 */
[----:B------:R-:W-:-:S04]  /*0100*/  LEA.HI R2, R3, R3, RZ, 0x7 ;  /* 0x0000000303027211 */ /* 0x000fc800078f38ff */
[----:B------:R-:W-:-:S04]  /*0110*/  LOP3.LUT R2, R2, 0xffffff80, RZ, 0xc0, !PT ;  /* 0xffffff8002027812 */ /* 0x000fc800078ec0ff */
[----:B------:R-:W-:Y:S02]  /*0120*/  IADD3 R19, R3, -R2, RZ ;  /* 0x8000000203137210 */ /* 0x000fe40007ffe0ff */
[----:B------:R-:W3:Y:S03]  /*0130*/  LDC.64 R2, c[0x0][0x210] ;  /* 0x00008400ff027b82 */ /* 0x000ee60000000a00 */
[----:B--2---:R-:W-:-:S05]  /*0140*/  IMAD.WIDE R14, R19, 0x4, R14 ;  /* 0x00000004130e7825 */ /* 0x004fca00078e020e */
[----:B------:R2:W2:Y:S01]  /*0150*/  LDG.E.EL R18, desc[UR4][R14.64] ;  /* 0x000000040e127981 */ /* 0x0004a2000c2e1900 */
[----:B----4-:R-:W-:-:S04]  /*0160*/  IMAD.WIDE R10, R19, 0x4, R10 ;  /* 0x00000004130a7825 */ /* 0x010fc800078e020a */
[----:B-----5:R-:W-:Y:S01]  /*0170*/  IMAD.WIDE R12, R19, 0x4, R12 ;  /* 0x00000004130c7825 */ /* 0x020fe200078e020c */
[----:B------:R4:W5:Y:S04]  /*0180*/  LDG.E.EL R8, desc[UR4][R10.64] ;  /* 0x000000040a087981 */ /* 0x000968000c2e1900 */
[----:B------:R-:W5:Y:S01]  /*0190*/  LDG.E.EL R9, desc[UR4][R12.64] ;  /* 0x000000040c097981 */ /* 0x000f62000c2e1900 */
[----:B---3--:R-:W-:-:S05]  /*01a0*/  IMAD.WIDE R2, R0, 0x4, R2 ;  /* 0x0000000400027825 */ /* 0x008fca00078e0202 */
[----:B------:R-:W5:Y:S01]  /*01b0*/  LDG.E.64 R6, desc[UR4][R2.64] ;  /* 0x0000000402067981 */ /* 0x000f62000c1e1b00 */
[----:B0-2---:R-:W-:-:S04]  /*01c0*/  IMAD.WIDE R14, R19, 0x4, R16 ;  /* 0x00000004130e7825 */ /* 0x005fc800078e0210 */
[----:B-1----:R-:W-:Y:S02]  /*01d0*/  IMAD.WIDE R16, R19, 0x4, R4 ;  /* 0x0000000413107825 */ /* 0x002fe400078e0204 */
[----:B------:R-:W2:Y:S01]  /*01e0*/  LDG.E.EL R14, desc[UR4][R14.64] ;  /* 0x000000040e0e7981 */ /* 0x000ea2000c2e1900 */
[----:B----4-:R-:W-:Y:S01]  /*01f0*/  HFMA2.MMA R10, -RZ, RZ, 1.625, 0 ;  /* 0x3e800000ff0a7435 */ /* 0x010fe200000001ff */
[----:B------:R-:W0:Y:S02]  /*0200*/  LDC.64 R4, c[0x0][0x240] ;  /* 0x00009000ff047b82 */ /* 0x000e240000000a00 */
[----:B------:R-:W2:Y:S01]  /*0210*/  LDG.E.EL R17, desc[UR4][R16.64] ;  /* 0x0000000410117981 */ /* 0x000ea2000c2e1900 */
[----:B0-----:R-:W-:-:S04]  /*0220*/  IMAD.WIDE R4, R0, 0x4, R4 ;  /* 0x0000000400047825 */ /* 0x001fc800078e0204 */
[----:B------:R-:W-:-:S04]  /*0230*/  FADD R18, R18, 9.9999997473787516356e-06 ;  /* 0x3727c5ac12127421 */ /* 0x000fc80000000000 */
[----:B------:R-:W0:Y:S02]  /*0240*/  MUFU.SQRT R19, R18 ;  /* 0x0000001200137308 */ /* 0x000e240000002000 */
[C---:B0-----:R-:W-:Y:S02]  /*0250*/  FSETP.GT.AND P0, PT, R19.reuse, 8.50705917302346158658e+37, PT ;  /* 0x7e8000001300780b */ /* 0x041fe40003f04000 */
[----:B------:R-:W-:-:S11]  /*0260*/  FSETP.GEU.AND P1, PT, R19, 1.175494350822287508e-38, PT ;  /* 0x008000001300780b */ /* 0x000fd60003f2e000 */
[----:B------:R-:W-:-:S04]  /*0270*/  @P0 FMUL R19, R19, 0.25 ;  /* 0x3e80000013130820 */ /* 0x000fc80000400000 */
[----:B------:R-:W-:-:S06]  /*0280*/  @!P1 FMUL R19, R19, 16777216 ;  /* 0x4b80000013139820 */ /* 0x000fcc0000400000 */
[----:B------:R-:W0:Y:S01]  /*0290*/  MUFU.RCP R19, R19 ;  /* 0x0000001300137308 */ /* 0x000e220000001000 */
[----:B------:R-:W-:Y:S01]  /*02a0*/  FSEL R10, R10, 1, P0 ;  /* 0x3f8000000a0a7808 */ /* 0x000fe20000000000 */
[--C-:B-----5:R-:W-:Y:S01]  /*02b0*/  FADD R6, R6, R8.reuse ;  /* 0x0000000806067221 */ /* 0x120fe20000000000 */
[----:B------:R-:W-:-:S03]  /*02c0*/  FADD R7, R7, R8 ;  /* 0x0000000807077221 */ /* 0x000fc60000000000 */
[----:B------:R-:W-:Y:S01]  /*02d0*/  @!P1 FMUL R10, R10, 16777216 ;  /* 0x4b8000000a0a9820 */ /* 0x000fe20000400000 */
[C---:B------:R-:W-:Y:S01]  /*02e0*/  FADD R8, -R9.reuse, R6 ;  /* 0x0000000609087221 */ /* 0x040fe20000000100 */
[----:B------:R-:W-:Y:S02]  /*02f0*/  FADD R9, -R9, R7 ;  /* 0x0000000709097221 */ /* 0x000fe40000000100 */
[----:B0-----:R-:W-:-:S04]  /*0300*/  FMUL R10, R19, R10 ;  /* 0x0000000a130a7220 */ /* 0x001fc80000400000 */
[-C--:B------:R-:W-:Y:S01]  /*0310*/  FMUL R8, R8, R10.reuse ;  /* 0x0000000a08087220 */ /* 0x080fe20000400000 */
[----:B------:R-:W-:-:S03]  /*0320*/  FMUL R10, R9, R10 ;  /* 0x0000000a090a7220 */ /* 0x000fc60000400000 */
[C-C-:B--2---:R-:W-:Y:S01]  /*0330*/  FFMA R8, R14.reuse, R8, R17.reuse ;  /* 0x000000080e087223 */ /* 0x144fe20000000011 */
[----:B------:R-:W-:-:S04]  /*0340*/  FFMA R10, R14, R10, R17 ;  /* 0x0000000a0e0a7223 */ /* 0x000fc80000000011 */
[----:B------:R-:W-:Y:S02]  /*0350*/  FSETP.GEU.AND P0, PT, R8, RZ, PT ;  /* 0x000000ff0800720b */ /* 0x000fe40003f0e000 */
[----:B------:R-:W-:Y:S02]  /*0360*/  FSETP.GEU.AND P1, PT, R10, RZ, PT ;  /* 0x000000ff0a00720b */ /* 0x000fe40003f2e000 */
[----:B------:R-:W-:Y:S02]  /*0370*/  FSEL R8, R8, RZ, P0 ;  /* 0x000000ff08087208 */ /* 0x000fe40000000000 */
[----:B------:R-:W-:Y:S01]  /*0380*/  FSEL R9, R10, RZ, P1 ;  /* 0x000000ff0a097208 */ /* 0x000fe20000800000 */
[----:B------:R-:W-:Y:S04]  /*0390*/  STG.E.64 desc[UR4][R2.64], R6 ;  /* 0x0000000602007986 */ /* 0x000fe8000c101b04 */
[----:B------:R-:W-:Y:S01]  /*03a0*/  STG.E.64 desc[UR4][R4.64], R8 ;  /* 0x0000000804007986 */ /* 0x000fe2000c101b04 */
[----:B------:R-:W-:Y:S05]  /*03b0*/  EXIT ;  /* 0x000000000000794d */ /* 0x000fea0003800000 */
.L_x_0:
[----:B------:R-:W-:-:S00]  /*03c0*/  BRA `(.L_x_0) ;  /* 0xfffffffc00fc7947 */ /* 0x000fc0000383ffff */
[----:B------:R-:W-:-:S00]  /*03d0*/  NOP ;  /* 0x0000000000007918 */ /* 0x000fc00000000000 */
        /* <DEDUP_REMOVED lines=10> */
.L_x_1:


//--------------------- .nv.global.init           --------------------------
	.section	.nv.global.init,"aw",@progbits
.nv.global.init:
	.type		_$_str,@object
	.size		_$_str,(_$_str_$_2 - _$_str)
_$_str:
        /*0000*/ 	.byte	0x5f, 0x5f, 0x43, 0x55, 0x44, 0x41, 0x5f, 0x46, 0x54, 0x5a, 0x00
	.type		_$_str_$_2,@object
	.size		_$_str_$_2,(.L_1 - _$_str_$_2)
_$_str_$_2:
        /*000b*/ 	.byte	0x5f, 0x5f, 0x43, 0x55, 0x44, 0x41, 0x5f, 0x50, 0x52, 0x45, 0x43, 0x5f, 0x53, 0x51, 0x52, 0x54
        /*001b*/ 	.byte	0x00
.L_1:


//--------------------- .nv.constant0.triton_poi_fused__native_batch_norm_legit_no_training_convolution_relu_22 --------------------------
	.section	.nv.constant0.triton_poi_fused__native_batch_norm_legit_no_training_convolution_relu_22,"a",@progbits
	.sectionflags	@""
	.align	4
.nv.constant0.triton_poi_fused__native_batch_norm_legit_no_training_convolution_relu_22:
	.zero		588
